//
// Generated by NVIDIA NVVM Compiler
//
// Compiler Build ID: CL-36424714
// Cuda compilation tools, release 13.0, V13.0.88
// Based on NVVM 20.0.0
//

.version 9.0
.target sm_100
.address_size 64

	// .globl	relu

.visible .entry relu(
	.param .u64 .ptr .align 1 relu_param_0,
	.param .u64 .ptr .align 1 relu_param_1,
	.param .u32 relu_param_2,
	.param .u32 relu_param_3
)
{
	.reg .pred 	%p<4>;
	.reg .b32 	%r<8>;
	.reg .b64 	%rd<8>;
	.reg .b64 	%fd<3>;

	ld.param.u64 	%rd1, [relu_param_0];
	ld.param.u64 	%rd2, [relu_param_1];
	ld.param.u32 	%r2, [relu_param_2];
	ld.param.u32 	%r3, [relu_param_3];
	mov.u32 	%r4, %ctaid.x;
	mov.u32 	%r5, %ntid.x;
	mov.u32 	%r6, %tid.x;
	mad.lo.s32 	%r1, %r4, %r5, %r6;
	div.s32 	%r7, %r1, %r3;
	setp.ge.s32 	%p1, %r7, %r2;
	setp.lt.s32 	%p2, %r3, 0;
	or.pred  	%p3, %p2, %p1;
	@%p3 bra 	$L__BB0_2;
	cvta.to.global.u64 	%rd3, %rd1;
	cvta.to.global.u64 	%rd4, %rd2;
	mul.wide.s32 	%rd5, %r1, 8;
	add.s64 	%rd6, %rd3, %rd5;
	ld.global.f64 	%fd1, [%rd6];
	max.f64 	%fd2, %fd1, 0d0000000000000000;
	add.s64 	%rd7, %rd4, %rd5;
	st.global.f64 	[%rd7], %fd2;
$L__BB0_2:
	ret;

}


// ===== COMPILED SASS (sm_100) =====

	.target	sm_100

	.elftype	@"ET_EXEC"


//--------------------- .note.nv.tkinfo           --------------------------
	.section	.note.nv.tkinfo,"",@"SHT_NOTE"
	.sectionflags	@"SHF_NOTE_NV_TKINFO"
	.tkinfo
        /*0018*/ 	.word	0x00000002
        /*0030*/ 	.string	""
        /*0030*/ 	.string	"ptxas"
        /*0030*/ 	.string	"Cuda compilation tools, release 13.0, V13.0.88"
        /*0030*/ 	.string	"Build cuda_13.0.r13.0/compiler.36424714_0"
        /*0030*/ 	.string	"-arch sm_100 -m 64 "



//--------------------- .note.nv.cuinfo           --------------------------
	.section	.note.nv.cuinfo,"",@"SHT_NOTE"
	.sectionflags	@"SHF_NOTE_NV_CUINFO"
        /*0018*/ 	.short	0x0002
        /*001a*/ 	.short	0x0064
        /*001c*/ 	.short	0x0082
	.zero		2


//--------------------- .nv.info                  --------------------------
	.section	.nv.info,"",@"SHT_CUDA_INFO"
	.align	4


	//----- nvinfo : EIATTR_REGCOUNT
	.align		4
        /*0000*/ 	.byte	0x04, 0x2f
        /*0002*/ 	.short	(.L_1 - .L_0)
	.align		4
.L_0:
        /*0004*/ 	.word	index@(relu)
        /*0008*/ 	.word	0x0000000e


	//----- nvinfo : EIATTR_FRAME_SIZE
	.align		4
.L_1:
        /*000c*/ 	.byte	0x04, 0x11
        /*000e*/ 	.short	(.L_3 - .L_2)
	.align		4
.L_2:
        /*0010*/ 	.word	index@(relu)
        /*0014*/ 	.word	0x00000000


	//----- nvinfo : EIATTR_MIN_STACK_SIZE
	.align		4
.L_3:
        /*0018*/ 	.byte	0x04, 0x12
        /*001a*/ 	.short	(.L_5 - .L_4)
	.align		4
.L_4:
        /*001c*/ 	.word	index@(relu)
        /*0020*/ 	.word	0x00000000
.L_5:


//--------------------- .nv.compat                --------------------------
	.section	.nv.compat,"",@"SHT_CUDA_COMPAT_INFO"
	.align	4
        /*0000*/ 	.byte	0x02, 0x09, 0x00, 0x00, 0x02, 0x02, 0x01, 0x00, 0x02, 0x05, 0x05, 0x00, 0x03, 0x07, 0x01, 0x01
        /*0010*/ 	.byte	0x02, 0x03, 0x00, 0x00, 0x02, 0x06, 0x01, 0x00, 0x04, 0x0b, 0x08, 0x00, 0x01, 0x00, 0x00, 0x00
        /*0020*/ 	.byte	0x00, 0x00, 0x00, 0x00


//--------------------- .nv.info.relu             --------------------------
	.section	.nv.info.relu,"",@"SHT_CUDA_INFO"
	.sectionflags	@""
	.align	4


	//----- nvinfo : EIATTR_CUDA_API_VERSION
	.align		4
        /*0000*/ 	.byte	0x04, 0x37
        /*0002*/ 	.short	(.L_7 - .L_6)
.L_6:
        /*0004*/ 	.word	0x00000082


	//----- nvinfo : EIATTR_KPARAM_INFO
	.align		4
.L_7:
        /*0008*/ 	.byte	0x04, 0x17
        /*000a*/ 	.short	(.L_9 - .L_8)
.L_8:
        /*000c*/ 	.word	0x00000000
        /*0010*/ 	.short	0x0003
        /*0012*/ 	.short	0x0014
        /*0014*/ 	.byte	0x00, 0xf0, 0x11, 0x00


	//----- nvinfo : EIATTR_KPARAM_INFO
	.align		4
.L_9:
        /*0018*/ 	.byte	0x04, 0x17
        /*001a*/ 	.short	(.L_11 - .L_10)
.L_10:
        /*001c*/ 	.word	0x00000000
        /*0020*/ 	.short	0x0002
        /*0022*/ 	.short	0x0010
        /*0024*/ 	.byte	0x00, 0xf0, 0x11, 0x00


	//----- nvinfo : EIATTR_KPARAM_INFO
	.align		4
.L_11:
        /*0028*/ 	.byte	0x04, 0x17
        /*002a*/ 	.short	(.L_13 - .L_12)
.L_12:
        /*002c*/ 	.word	0x00000000
        /*0030*/ 	.short	0x0001
        /*0032*/ 	.short	0x0008
        /*0034*/ 	.byte	0x00, 0xf5, 0x21, 0x00


	//----- nvinfo : EIATTR_KPARAM_INFO
	.align		4
.L_13:
        /*0038*/ 	.byte	0x04, 0x17
        /*003a*/ 	.short	(.L_15 - .L_14)
.L_14:
        /*003c*/ 	.word	0x00000000
        /*0040*/ 	.short	0x0000
        /*0042*/ 	.short	0x0000
        /*0044*/ 	.byte	0x00, 0xf5, 0x21, 0x00


	//----- nvinfo : EIATTR_SPARSE_MMA_MASK
	.align		4
.L_15:
        /*0048*/ 	.byte	0x03, 0x50
        /*004a*/ 	.short	0x0000


	//----- nvinfo : EIATTR_MAXREG_COUNT
	.align		4
        /*004c*/ 	.byte	0x03, 0x1b
        /*004e*/ 	.short	0x00ff


	//----- nvinfo : EIATTR_MERCURY_ISA_VERSION
	.align		4
        /*0050*/ 	.byte	0x03, 0x5f
        /*0052*/ 	.short	0x0101


	//----- nvinfo : EIATTR_VRC_CTA_INIT_COUNT
	.align		4
        /*0054*/ 	.byte	0x02, 0x4a
	.zero		1
	.zero		1


	//----- nvinfo : EIATTR_EXIT_INSTR_OFFSETS
	.align		4
        /*0058*/ 	.byte	0x04, 0x1c
        /*005a*/ 	.short	(.L_17 - .L_16)


	//   ....[0]....
.L_16:
        /*005c*/ 	.word	0x00000200


	//   ....[1]....
        /*0060*/ 	.word	0x00000300


	//----- nvinfo : EIATTR_CBANK_PARAM_SIZE
	.align		4
.L_17:
        /*0064*/ 	.byte	0x03, 0x19
        /*0066*/ 	.short	0x0018


	//----- nvinfo : EIATTR_PARAM_CBANK
	.align		4
        /*0068*/ 	.byte	0x04, 0x0a
        /*006a*/ 	.short	(.L_19 - .L_18)
	.align		4
.L_18:
        /*006c*/ 	.word	index@(.nv.constant0.relu)
        /*0070*/ 	.short	0x0380
        /*0072*/ 	.short	0x0018


	//----- nvinfo : EIATTR_SW_WAR
	.align		4
.L_19:
        /*0074*/ 	.byte	0x04, 0x36
        /*0076*/ 	.short	(.L_21 - .L_20)
.L_20:
        /*0078*/ 	.word	0x00000008
.L_21:


//--------------------- .nv.callgraph             --------------------------
	.section	.nv.callgraph,"",@"SHT_CUDA_CALLGRAPH"
	.align	4
	.sectionentsize	8
	.align		4
        /*0000*/ 	.word	0x00000000
	.align		4
        /*0004*/ 	.word	0xffffffff
	.align		4
        /*0008*/ 	.word	0x00000000
	.align		4
        /*000c*/ 	.word	0xfffffffe
	.align		4
        /*0010*/ 	.word	0x00000000
	.align		4
        /*0014*/ 	.word	0xfffffffd
	.align		4
        /*0018*/ 	.word	0x00000000
	.align		4
        /*001c*/ 	.word	0xfffffffc


//--------------------- .text.relu                --------------------------
	.section	.text.relu,"ax",@progbits
	.align	128
        .global         relu
        .type           relu,@function
        .size           relu,(.L_x_1 - relu)
        .other          relu,@"STO_CUDA_ENTRY STV_DEFAULT"
relu:
.text.relu:
[----:B------:R-:W-:Y:S08]  /*0000*/  LDC R1, c[0x0][0x37c] ;  /* 0x0000df00ff017b82 */ /* 0x000ff00000000800 */
[----:B------:R-:W0:Y:S01]  /*0010*/  LDC R9, c[0x0][0x394] ;  /* 0x0000e500ff097b82 */ /* 0x000e220000000800 */
[----:B------:R-:W1:Y:S07]  /*0020*/  S2R R5, SR_TID.X ;  /* 0x0000000000057919 */ /* 0x000e6e0000002100 */
[----:B------:R-:W1:Y:S08]  /*0030*/  S2UR UR4, SR_CTAID.X ;  /* 0x00000000000479c3 */ /* 0x000e700000002500 */
[----:B------:R-:W1:Y:S01]  /*0040*/  LDC R0, c[0x0][0x360] ;  /* 0x0000d800ff007b82 */ /* 0x000e620000000800 */
[----:B0-----:R-:W-:-:S04]  /*0050*/  IABS R7, R9 ;  /* 0x0000000900077213 */ /* 0x001fc80000000000 */
[----:B------:R-:W0:Y:S01]  /*0060*/  I2F.RP R4, R7 ;  /* 0x0000000700047306 */ /* 0x000e220000209400 */
[----:B-1----:R-:W-:Y:S01]  /*0070*/  IMAD R0, R0, UR4, R5 ;  /* 0x0000000400007c24 */ /* 0x002fe2000f8e0205 */
[----:B------:R-:W1:Y:S06]  /*0080*/  LDCU UR4, c[0x0][0x390] ;  /* 0x00007200ff0477ac */ /* 0x000e6c0008000800 */
[----:B0-----:R-:W0:Y:S02]  /*0090*/  MUFU.RCP R4, R4 ;  /* 0x0000000400047308 */ /* 0x001e240000001000 */
[----:B0-----:R-:W-:Y:S01]  /*00a0*/  VIADD R2, R4, 0xffffffe ;  /* 0x0ffffffe04027836 */ /* 0x001fe20000000000 */
[----:B------:R-:W-:-:S05]  /*00b0*/  IABS R4, R0 ;  /* 0x0000000000047213 */ /* 0x000fca0000000000 */
[----:B------:R0:W2:Y:S02]  /*00c0*/  F2I.FTZ.U32.TRUNC.NTZ R3, R2 ;  /* 0x0000000200037305 */ /* 0x0000a4000021f000 */
[----:B0-----:R-:W-:Y:S02]  /*00d0*/  IMAD.MOV.U32 R2, RZ, RZ, RZ ;  /* 0x000000ffff027224 */ /* 0x001fe400078e00ff */
[----:B--2---:R-:W-:-:S04]  /*00e0*/  IMAD.MOV R6, RZ, RZ, -R3 ;  /* 0x000000ffff067224 */ /* 0x004fc800078e0a03 */
[----:B------:R-:W-:-:S04]  /*00f0*/  IMAD R5, R6, R7, RZ ;  /* 0x0000000706057224 */ /* 0x000fc800078e02ff */
[----:B------:R-:W-:-:S06]  /*0100*/  IMAD.HI.U32 R3, R3, R5, R2 ;  /* 0x0000000503037227 */ /* 0x000fcc00078e0002 */
[----:B------:R-:W-:-:S05]  /*0110*/  IMAD.HI.U32 R3, R3, R4, RZ ;  /* 0x0000000403037227 */ /* 0x000fca00078e00ff */
[----:B------:R-:W-:-:S05]  /*0120*/  IADD3 R5, PT, PT, -R3, RZ, RZ ;  /* 0x000000ff03057210 */ /* 0x000fca0007ffe1ff */
[----:B------:R-:W-:-:S05]  /*0130*/  IMAD R2, R7, R5, R4 ;  /* 0x0000000507027224 */ /* 0x000fca00078e0204 */
[----:B------:R-:W-:-:S13]  /*0140*/  ISETP.GT.U32.AND P2, PT, R7, R2, PT ;  /* 0x000000020700720c */ /* 0x000fda0003f44070 */
[----:B------:R-:W-:Y:S02]  /*0150*/  @!P2 IMAD.IADD R2, R2, 0x1, -R7 ;  /* 0x000000010202a824 */ /* 0x000fe400078e0a07 */
[----:B------:R-:W-:Y:S01]  /*0160*/  @!P2 VIADD R3, R3, 0x1 ;  /* 0x000000010303a836 */ /* 0x000fe20000000000 */
[----:B------:R-:W-:Y:S02]  /*0170*/  ISETP.NE.AND P2, PT, R9, RZ, PT ;  /* 0x000000ff0900720c */ /* 0x000fe40003f45270 */
[----:B------:R-:W-:Y:S02]  /*0180*/  ISETP.GE.U32.AND P0, PT, R2, R7, PT ;  /* 0x000000070200720c */ /* 0x000fe40003f06070 */
[----:B------:R-:W-:-:S04]  /*0190*/  LOP3.LUT R2, R0, R9, RZ, 0x3c, !PT ;  /* 0x0000000900027212 */ /* 0x000fc800078e3cff */
[----:B------:R-:W-:-:S07]  /*01a0*/  ISETP.GE.AND P1, PT, R2, RZ, PT ;  /* 0x000000ff0200720c */ /* 0x000fce0003f26270 */
[----:B------:R-:W-:-:S06]  /*01b0*/  @P0 IADD3 R3, PT, PT, R3, 0x1, RZ ;  /* 0x0000000103030810 */ /* 0x000fcc0007ffe0ff */
[----:B------:R-:W-:Y:S01]  /*01c0*/  @!P1 IMAD.MOV R3, RZ, RZ, -R3 ;  /* 0x000000ffff039224 */ /* 0x000fe200078e0a03 */
[----:B------:R-:W-:-:S04]  /*01d0*/  @!P2 LOP3.LUT R3, RZ, R9, RZ, 0x33, !PT ;  /* 0x00000009ff03a212 */ /* 0x000fc800078e33ff */
[----:B-1----:R-:W-:-:S04]  /*01e0*/  ISETP.GE.AND P0, PT, R3, UR4, PT ;  /* 0x0000000403007c0c */ /* 0x002fc8000bf06270 */
[----:B------:R-:W-:-:S13]  /*01f0*/  ISETP.LT.OR P0, PT, R9, RZ, P0 ;  /* 0x000000ff0900720c */ /* 0x000fda0000701670 */
[----:B------:R-:W-:Y:S05]  /*0200*/  @P0 EXIT ;  /* 0x000000000000094d */ /* 0x000fea0003800000 */
[----:B------:R-:W0:Y:S01]  /*0210*/  LDC.64 R2, c[0x0][0x380] ;  /* 0x0000e000ff027b82 */ /* 0x000e220000000a00 */
[----:B------:R-:W1:Y:S07]  /*0220*/  LDCU.64 UR4, c[0x0][0x358] ;  /* 0x00006b00ff0477ac */ /* 0x000e6e0008000a00 */
[----:B------:R-:W2:Y:S01]  /*0230*/  LDC.64 R6, c[0x0][0x388] ;  /* 0x0000e200ff067b82 */ /* 0x000ea20000000a00 */
[----:B0-----:R-:W-:-:S06]  /*0240*/  IMAD.WIDE R2, R0, 0x8, R2 ;  /* 0x0000000800027825 */ /* 0x001fcc00078e0202 */
[----:B-1----:R-:W3:Y:S01]  /*0250*/  LDG.E.64 R2, desc[UR4][R2.64] ;  /* 0x0000000402027981 */ /* 0x002ee2000c1e1b00 */
[----:B------:R-:W-:Y:S02]  /*0260*/  IMAD.MOV.U32 R4, RZ, RZ, RZ ;  /* 0x000000ffff047224 */ /* 0x000fe400078e00ff */
[----:B--2---:R-:W-:Y:S01]  /*0270*/  IMAD.WIDE R6, R0, 0x8, R6 ;  /* 0x0000000800067825 */ /* 0x004fe200078e0206 */
[----:B---3--:R-:W-:Y:S01]  /*0280*/  DSETP.MAX.AND P0, P1, RZ, R2, PT ;  /* 0x00000002ff00722a */ /* 0x008fe2000390f000 */
[----:B------:R-:W-:Y:S02]  /*0290*/  MOV R9, R3 ;  /* 0x0000000300097202 */ /* 0x000fe40000000f00 */
[----:B------:R-:W-:-:S03]  /*02a0*/  IMAD.MOV.U32 R5, RZ, RZ, R2 ;  /* 0x000000ffff057224 */ /* 0x000fc600078e0002 */
[C---:B------:R-:W-:Y:S02]  /*02b0*/  FSEL R11, R4.reuse, R9, P0 ;  /* 0x00000009040b7208 */ /* 0x040fe40000000000 */
[----:B------:R-:W-:-:S06]  /*02c0*/  SEL R4, R4, R5, P0 ;  /* 0x0000000504047207 */ /* 0x000fcc0000000000 */
[----:B------:R-:W-:-:S04]  /*02d0*/  @P1 LOP3.LUT R11, R9, 0x80000, RZ, 0xfc, !PT ;  /* 0x00080000090b1812 */ /* 0x000fc800078efcff */
[----:B------:R-:W-:-:S05]  /*02e0*/  MOV R5, R11 ;  /* 0x0000000b00057202 */ /* 0x000fca0000000f00 */
[----:B------:R-:W-:Y:S01]  /*02f0*/  STG.E.64 desc[UR4][R6.64], R4 ;  /* 0x0000000406007986 */ /* 0x000fe2000c101b04 */
[----:B------:R-:W-:Y:S05]  /*0300*/  EXIT ;  /* 0x000000000000794d */ /* 0x000fea0003800000 */
.L_x_0:
[----:B------:R-:W-:-:S00]  /*0310*/  BRA `(.L_x_0) ;  /* 0xfffffffc00fc7947 */ /* 0x000fc0000383ffff */
[----:B------:R-:W-:-:S00]  /*0320*/  NOP ;  /* 0x0000000000007918 */ /* 0x000fc00000000000 */
        /* <DEDUP_REMOVED lines=13> */
.L_x_1:


//--------------------- .nv.shared.reserved.0     --------------------------
	.section	.nv.shared.reserved.0,"aw",@nobits
	.weak		__nv_reservedSMEM_offset_0_alias
	.size		__nv_reservedSMEM_offset_0_alias, 0, 64
	.other		__nv_reservedSMEM_offset_0_alias,@"STO_CUDA_RESERVED_SHARED STV_DEFAULT"
__nv_reservedSMEM_offset_0_alias:
	.zero		0
	.zero		64


//--------------------- .nv.constant0.relu        --------------------------
	.section	.nv.constant0.relu,"a",@progbits
	.sectionflags	@""
	.align	4
.nv.constant0.relu:
	.zero		920


//--------------------- SYMBOLS --------------------------

	.type		.nv.reservedSmem.offset0,@object
	.size		.nv.reservedSmem.offset0,0x4
